//
// Generated by NVIDIA NVVM Compiler
//
// Compiler Build ID: CL-36424714
// Cuda compilation tools, release 13.0, V13.0.88
// Based on NVVM 20.0.0
//

.version 9.0
.target sm_100
.address_size 64

	// .globl	_Z15range_transformIfEvmPT_S0_S0_

.visible .entry _Z15range_transformIfEvmPT_S0_S0_(
	.param .u64 _Z15range_transformIfEvmPT_S0_S0__param_0,
	.param .u64 .ptr .align 1 _Z15range_transformIfEvmPT_S0_S0__param_1,
	.param .f32 _Z15range_transformIfEvmPT_S0_S0__param_2,
	.param .f32 _Z15range_transformIfEvmPT_S0_S0__param_3
)
{
	.reg .pred 	%p<2>;
	.reg .b32 	%r<5>;
	.reg .b32 	%f<6>;
	.reg .b64 	%rd<7>;

	ld.param.u64 	%rd3, [_Z15range_transformIfEvmPT_S0_S0__param_0];
	ld.param.u64 	%rd2, [_Z15range_transformIfEvmPT_S0_S0__param_1];
	ld.param.f32 	%f1, [_Z15range_transformIfEvmPT_S0_S0__param_2];
	ld.param.f32 	%f2, [_Z15range_transformIfEvmPT_S0_S0__param_3];
	mov.u32 	%r1, %tid.x;
	mov.u32 	%r2, %ctaid.x;
	mov.u32 	%r3, %ntid.x;
	mad.lo.s32 	%r4, %r2, %r3, %r1;
	cvt.s64.s32 	%rd1, %r4;
	setp.le.u64 	%p1, %rd3, %rd1;
	@%p1 bra 	$L__BB0_2;
	cvta.to.global.u64 	%rd4, %rd2;
	shl.b64 	%rd5, %rd1, 2;
	add.s64 	%rd6, %rd4, %rd5;
	ld.global.f32 	%f3, [%rd6];
	sub.f32 	%f4, %f2, %f1;
	fma.rn.f32 	%f5, %f4, %f3, %f1;
	st.global.f32 	[%rd6], %f5;
$L__BB0_2:
	ret;

}
	// .globl	_Z15range_transformIdEvmPT_S0_S0_
.visible .entry _Z15range_transformIdEvmPT_S0_S0_(
	.param .u64 _Z15range_transformIdEvmPT_S0_S0__param_0,
	.param .u64 .ptr .align 1 _Z15range_transformIdEvmPT_S0_S0__param_1,
	.param .f64 _Z15range_transformIdEvmPT_S0_S0__param_2,
	.param .f64 _Z15range_transformIdEvmPT_S0_S0__param_3
)
{
	.reg .pred 	%p<2>;
	.reg .b32 	%r<5>;
	.reg .b64 	%rd<7>;
	.reg .b64 	%fd<6>;

	ld.param.u64 	%rd3, [_Z15range_transformIdEvmPT_S0_S0__param_0];
	ld.param.u64 	%rd2, [_Z15range_transformIdEvmPT_S0_S0__param_1];
	ld.param.f64 	%fd1, [_Z15range_transformIdEvmPT_S0_S0__param_2];
	ld.param.f64 	%fd2, [_Z15range_transformIdEvmPT_S0_S0__param_3];
	mov.u32 	%r1, %tid.x;
	mov.u32 	%r2, %ctaid.x;
	mov.u32 	%r3, %ntid.x;
	mad.lo.s32 	%r4, %r2, %r3, %r1;
	cvt.s64.s32 	%rd1, %r4;
	setp.le.u64 	%p1, %rd3, %rd1;
	@%p1 bra 	$L__BB1_2;
	cvta.to.global.u64 	%rd4, %rd2;
	shl.b64 	%rd5, %rd1, 3;
	add.s64 	%rd6, %rd4, %rd5;
	ld.global.f64 	%fd3, [%rd6];
	sub.f64 	%fd4, %fd2, %fd1;
	fma.rn.f64 	%fd5, %fd4, %fd3, %fd1;
	st.global.f64 	[%rd6], %fd5;
$L__BB1_2:
	ret;

}
	// .globl	_Z19range_transform_intIiEvmPjPT_S1_S1_
.visible .entry _Z19range_transform_intIiEvmPjPT_S1_S1_(
	.param .u64 _Z19range_transform_intIiEvmPjPT_S1_S1__param_0,
	.param .u64 .ptr .align 1 _Z19range_transform_intIiEvmPjPT_S1_S1__param_1,
	.param .u64 .ptr .align 1 _Z19range_transform_intIiEvmPjPT_S1_S1__param_2,
	.param .u32 _Z19range_transform_intIiEvmPjPT_S1_S1__param_3,
	.param .u32 _Z19range_transform_intIiEvmPjPT_S1_S1__param_4
)
{
	.reg .pred 	%p<2>;
	.reg .b32 	%r<11>;
	.reg .b64 	%rd<10>;

	ld.param.u64 	%rd4, [_Z19range_transform_intIiEvmPjPT_S1_S1__param_0];
	ld.param.u64 	%rd2, [_Z19range_transform_intIiEvmPjPT_S1_S1__param_1];
	ld.param.u64 	%rd3, [_Z19range_transform_intIiEvmPjPT_S1_S1__param_2];
	ld.param.u32 	%r1, [_Z19range_transform_intIiEvmPjPT_S1_S1__param_3];
	ld.param.u32 	%r2, [_Z19range_transform_intIiEvmPjPT_S1_S1__param_4];
	mov.u32 	%r3, %tid.x;
	mov.u32 	%r4, %ctaid.x;
	mov.u32 	%r5, %ntid.x;
	mad.lo.s32 	%r6, %r4, %r5, %r3;
	cvt.s64.s32 	%rd1, %r6;
	setp.le.u64 	%p1, %rd4, %rd1;
	@%p1 bra 	$L__BB2_2;
	cvta.to.global.u64 	%rd5, %rd2;
	cvta.to.global.u64 	%rd6, %rd3;
	shl.b64 	%rd7, %rd1, 2;
	add.s64 	%rd8, %rd5, %rd7;
	ld.global.u32 	%r7, [%rd8];
	sub.s32 	%r8, %r2, %r1;
	rem.u32 	%r9, %r7, %r8;
	add.s32 	%r10, %r9, %r1;
	add.s64 	%rd9, %rd6, %rd7;
	st.global.u32 	[%rd9], %r10;
$L__BB2_2:
	ret;

}


// ===== COMPILED SASS (sm_100) =====

	.target	sm_100

	.elftype	@"ET_EXEC"


//--------------------- .note.nv.tkinfo           --------------------------
	.section	.note.nv.tkinfo,"",@"SHT_NOTE"
	.sectionflags	@"SHF_NOTE_NV_TKINFO"
	.tkinfo
        /*0018*/ 	.word	0x00000002
        /*0030*/ 	.string	""
        /*0030*/ 	.string	"ptxas"
        /*0030*/ 	.string	"Cuda compilation tools, release 13.0, V13.0.88"
        /*0030*/ 	.string	"Build cuda_13.0.r13.0/compiler.36424714_0"
        /*0030*/ 	.string	"-arch sm_100 -m 64 "



//--------------------- .note.nv.cuinfo           --------------------------
	.section	.note.nv.cuinfo,"",@"SHT_NOTE"
	.sectionflags	@"SHF_NOTE_NV_CUINFO"
        /*0018*/ 	.short	0x0002
        /*001a*/ 	.short	0x0064
        /*001c*/ 	.short	0x0082
	.zero		2


//--------------------- .nv.info                  --------------------------
	.section	.nv.info,"",@"SHT_CUDA_INFO"
	.align	4


	//----- nvinfo : EIATTR_REGCOUNT
	.align		4
        /*0000*/ 	.byte	0x04, 0x2f
        /*0002*/ 	.short	(.L_1 - .L_0)
	.align		4
.L_0:
        /*0004*/ 	.word	index@(_Z15range_transformIfEvmPT_S0_S0_)
        /*0008*/ 	.word	0x0000000a


	//----- nvinfo : EIATTR_FRAME_SIZE
	.align		4
.L_1:
        /*000c*/ 	.byte	0x04, 0x11
        /*000e*/ 	.short	(.L_3 - .L_2)
	.align		4
.L_2:
        /*0010*/ 	.word	index@(_Z15range_transformIfEvmPT_S0_S0_)
        /*0014*/ 	.word	0x00000000


	//----- nvinfo : EIATTR_REGCOUNT
	.align		4
.L_3:
        /*0018*/ 	.byte	0x04, 0x2f
        /*001a*/ 	.short	(.L_5 - .L_4)
	.align		4
.L_4:
        /*001c*/ 	.word	index@(_Z15range_transformIdEvmPT_S0_S0_)
        /*0020*/ 	.word	0x0000000c


	//----- nvinfo : EIATTR_FRAME_SIZE
	.align		4
.L_5:
        /*0024*/ 	.byte	0x04, 0x11
        /*0026*/ 	.short	(.L_7 - .L_6)
	.align		4
.L_6:
        /*0028*/ 	.word	index@(_Z15range_transformIdEvmPT_S0_S0_)
        /*002c*/ 	.word	0x00000000


	//----- nvinfo : EIATTR_REGCOUNT
	.align		4
.L_7:
        /*0030*/ 	.byte	0x04, 0x2f
        /*0032*/ 	.short	(.L_9 - .L_8)
	.align		4
.L_8:
        /*0034*/ 	.word	index@(_Z19range_transform_intIiEvmPjPT_S1_S1_)
        /*0038*/ 	.word	0x0000000c


	//----- nvinfo : EIATTR_FRAME_SIZE
	.align		4
.L_9:
        /*003c*/ 	.byte	0x04, 0x11
        /*003e*/ 	.short	(.L_11 - .L_10)
	.align		4
.L_10:
        /*0040*/ 	.word	index@(_Z19range_transform_intIiEvmPjPT_S1_S1_)
        /*0044*/ 	.word	0x00000000


	//----- nvinfo : EIATTR_MIN_STACK_SIZE
	.align		4
.L_11:
        /*0048*/ 	.byte	0x04, 0x12
        /*004a*/ 	.short	(.L_13 - .L_12)
	.align		4
.L_12:
        /*004c*/ 	.word	index@(_Z19range_transform_intIiEvmPjPT_S1_S1_)
        /*0050*/ 	.word	0x00000000


	//----- nvinfo : EIATTR_MIN_STACK_SIZE
	.align		4
.L_13:
        /*0054*/ 	.byte	0x04, 0x12
        /*0056*/ 	.short	(.L_15 - .L_14)
	.align		4
.L_14:
        /*0058*/ 	.word	index@(_Z15range_transformIdEvmPT_S0_S0_)
        /*005c*/ 	.word	0x00000000


	//----- nvinfo : EIATTR_MIN_STACK_SIZE
	.align		4
.L_15:
        /*0060*/ 	.byte	0x04, 0x12
        /*0062*/ 	.short	(.L_17 - .L_16)
	.align		4
.L_16:
        /*0064*/ 	.word	index@(_Z15range_transformIfEvmPT_S0_S0_)
        /*0068*/ 	.word	0x00000000
.L_17:


//--------------------- .nv.compat                --------------------------
	.section	.nv.compat,"",@"SHT_CUDA_COMPAT_INFO"
	.align	4
        /*0000*/ 	.byte	0x02, 0x09, 0x00, 0x00, 0x02, 0x02, 0x01, 0x00, 0x02, 0x05, 0x05, 0x00, 0x03, 0x07, 0x01, 0x01
        /*0010*/ 	.byte	0x02, 0x03, 0x00, 0x00, 0x02, 0x06, 0x01, 0x00, 0x04, 0x0b, 0x08, 0x00, 0x01, 0x00, 0x00, 0x00
        /*0020*/ 	.byte	0x00, 0x00, 0x00, 0x00


//--------------------- .nv.info._Z19range_transform_intIiEvmPjPT_S1_S1_ --------------------------
	.section	.nv.info._Z19range_transform_intIiEvmPjPT_S1_S1_,"",@"SHT_CUDA_INFO"
	.sectionflags	@""
	.align	4


	//----- nvinfo : EIATTR_CUDA_API_VERSION
	.align		4
        /*0000*/ 	.byte	0x04, 0x37
        /*0002*/ 	.short	(.L_19 - .L_18)
.L_18:
        /*0004*/ 	.word	0x00000082


	//----- nvinfo : EIATTR_KPARAM_INFO
	.align		4
.L_19:
        /*0008*/ 	.byte	0x04, 0x17
        /*000a*/ 	.short	(.L_21 - .L_20)
.L_20:
        /*000c*/ 	.word	0x00000000
        /*0010*/ 	.short	0x0004
        /*0012*/ 	.short	0x001c
        /*0014*/ 	.byte	0x00, 0xf0, 0x11, 0x00


	//----- nvinfo : EIATTR_KPARAM_INFO
	.align		4
.L_21:
        /*0018*/ 	.byte	0x04, 0x17
        /*001a*/ 	.short	(.L_23 - .L_22)
.L_22:
        /*001c*/ 	.word	0x00000000
        /*0020*/ 	.short	0x0003
        /*0022*/ 	.short	0x0018
        /*0024*/ 	.byte	0x00, 0xf0, 0x11, 0x00


	//----- nvinfo : EIATTR_KPARAM_INFO
	.align		4
.L_23:
        /*0028*/ 	.byte	0x04, 0x17
        /*002a*/ 	.short	(.L_25 - .L_24)
.L_24:
        /*002c*/ 	.word	0x00000000
        /*0030*/ 	.short	0x0002
        /*0032*/ 	.short	0x0010
        /*0034*/ 	.byte	0x00, 0xf5, 0x21, 0x00


	//----- nvinfo : EIATTR_KPARAM_INFO
	.align		4
.L_25:
        /*0038*/ 	.byte	0x04, 0x17
        /*003a*/ 	.short	(.L_27 - .L_26)
.L_26:
        /*003c*/ 	.word	0x00000000
        /*0040*/ 	.short	0x0001
        /*0042*/ 	.short	0x0008
        /*0044*/ 	.byte	0x00, 0xf5, 0x21, 0x00


	//----- nvinfo : EIATTR_KPARAM_INFO
	.align		4
.L_27:
        /*0048*/ 	.byte	0x04, 0x17
        /*004a*/ 	.short	(.L_29 - .L_28)
.L_28:
        /*004c*/ 	.word	0x00000000
        /*0050*/ 	.short	0x0000
        /*0052*/ 	.short	0x0000
        /*0054*/ 	.byte	0x00, 0xf0, 0x21, 0x00


	//----- nvinfo : EIATTR_SPARSE_MMA_MASK
	.align		4
.L_29:
        /*0058*/ 	.byte	0x03, 0x50
        /*005a*/ 	.short	0x0000


	//----- nvinfo : EIATTR_MAXREG_COUNT
	.align		4
        /*005c*/ 	.byte	0x03, 0x1b
        /*005e*/ 	.short	0x00ff


	//----- nvinfo : EIATTR_MERCURY_ISA_VERSION
	.align		4
        /*0060*/ 	.byte	0x03, 0x5f
        /*0062*/ 	.short	0x0101


	//----- nvinfo : EIATTR_VRC_CTA_INIT_COUNT
	.align		4
        /*0064*/ 	.byte	0x02, 0x4a
	.zero		1
	.zero		1


	//----- nvinfo : EIATTR_EXIT_INSTR_OFFSETS
	.align		4
        /*0068*/ 	.byte	0x04, 0x1c
        /*006a*/ 	.short	(.L_31 - .L_30)


	//   ....[0]....
.L_30:
        /*006c*/ 	.word	0x00000090


	//   ....[1]....
        /*0070*/ 	.word	0x00000280


	//----- nvinfo : EIATTR_CBANK_PARAM_SIZE
	.align		4
.L_31:
        /*0074*/ 	.byte	0x03, 0x19
        /*0076*/ 	.short	0x0020


	//----- nvinfo : EIATTR_PARAM_CBANK
	.align		4
        /*0078*/ 	.byte	0x04, 0x0a
        /*007a*/ 	.short	(.L_33 - .L_32)
	.align		4
.L_32:
        /*007c*/ 	.word	index@(.nv.constant0._Z19range_transform_intIiEvmPjPT_S1_S1_)
        /*0080*/ 	.short	0x0380
        /*0082*/ 	.short	0x0020


	//----- nvinfo : EIATTR_SW_WAR
	.align		4
.L_33:
        /*0084*/ 	.byte	0x04, 0x36
        /*0086*/ 	.short	(.L_35 - .L_34)
.L_34:
        /*0088*/ 	.word	0x00000008
.L_35:


//--------------------- .nv.info._Z15range_transformIdEvmPT_S0_S0_ --------------------------
	.section	.nv.info._Z15range_transformIdEvmPT_S0_S0_,"",@"SHT_CUDA_INFO"
	.sectionflags	@""
	.align	4


	//----- nvinfo : EIATTR_CUDA_API_VERSION
	.align		4
        /*0000*/ 	.byte	0x04, 0x37
        /*0002*/ 	.short	(.L_37 - .L_36)
.L_36:
        /*0004*/ 	.word	0x00000082


	//----- nvinfo : EIATTR_KPARAM_INFO
	.align		4
.L_37:
        /*0008*/ 	.byte	0x04, 0x17
        /*000a*/ 	.short	(.L_39 - .L_38)
.L_38:
        /*000c*/ 	.word	0x00000000
        /*0010*/ 	.short	0x0003
        /*0012*/ 	.short	0x0018
        /*0014*/ 	.byte	0x00, 0xf0, 0x21, 0x00


	//----- nvinfo : EIATTR_KPARAM_INFO
	.align		4
.L_39:
        /*0018*/ 	.byte	0x04, 0x17
        /*001a*/ 	.short	(.L_41 - .L_40)
.L_40:
        /*001c*/ 	.word	0x00000000
        /*0020*/ 	.short	0x0002
        /*0022*/ 	.short	0x0010
        /*0024*/ 	.byte	0x00, 0xf0, 0x21, 0x00


	//----- nvinfo : EIATTR_KPARAM_INFO
	.align		4
.L_41:
        /*0028*/ 	.byte	0x04, 0x17
        /*002a*/ 	.short	(.L_43 - .L_42)
.L_42:
        /*002c*/ 	.word	0x00000000
        /*0030*/ 	.short	0x0001
        /*0032*/ 	.short	0x0008
        /*0034*/ 	.byte	0x00, 0xf5, 0x21, 0x00


	//----- nvinfo : EIATTR_KPARAM_INFO
	.align		4
.L_43:
        /*0038*/ 	.byte	0x04, 0x17
        /*003a*/ 	.short	(.L_45 - .L_44)
.L_44:
        /*003c*/ 	.word	0x00000000
        /*0040*/ 	.short	0x0000
        /*0042*/ 	.short	0x0000
        /*0044*/ 	.byte	0x00, 0xf0, 0x21, 0x00


	//----- nvinfo : EIATTR_SPARSE_MMA_MASK
	.align		4
.L_45:
        /*0048*/ 	.byte	0x03, 0x50
        /*004a*/ 	.short	0x0000


	//----- nvinfo : EIATTR_MAXREG_COUNT
	.align		4
        /*004c*/ 	.byte	0x03, 0x1b
        /*004e*/ 	.short	0x00ff


	//----- nvinfo : EIATTR_MERCURY_ISA_VERSION
	.align		4
        /*0050*/ 	.byte	0x03, 0x5f
        /*0052*/ 	.short	0x0101


	//----- nvinfo : EIATTR_VRC_CTA_INIT_COUNT
	.align		4
        /*0054*/ 	.byte	0x02, 0x4a
	.zero		1
	.zero		1


	//----- nvinfo : EIATTR_EXIT_INSTR_OFFSETS
	.align		4
        /*0058*/ 	.byte	0x04, 0x1c
        /*005a*/ 	.short	(.L_47 - .L_46)


	//   ....[0]....
.L_46:
        /*005c*/ 	.word	0x00000090


	//   ....[1]....
        /*0060*/ 	.word	0x00000140


	//----- nvinfo : EIATTR_CBANK_PARAM_SIZE
	.align		4
.L_47:
        /*0064*/ 	.byte	0x03, 0x19
        /*0066*/ 	.short	0x0020


	//----- nvinfo : EIATTR_PARAM_CBANK
	.align		4
        /*0068*/ 	.byte	0x04, 0x0a
        /*006a*/ 	.short	(.L_49 - .L_48)
	.align		4
.L_48:
        /*006c*/ 	.word	index@(.nv.constant0._Z15range_transformIdEvmPT_S0_S0_)
        /*0070*/ 	.short	0x0380
        /*0072*/ 	.short	0x0020


	//----- nvinfo : EIATTR_SW_WAR
	.align		4
.L_49:
        /*0074*/ 	.byte	0x04, 0x36
        /*0076*/ 	.short	(.L_51 - .L_50)
.L_50:
        /*0078*/ 	.word	0x00000008
.L_51:


//--------------------- .nv.info._Z15range_transformIfEvmPT_S0_S0_ --------------------------
	.section	.nv.info._Z15range_transformIfEvmPT_S0_S0_,"",@"SHT_CUDA_INFO"
	.sectionflags	@""
	.align	4


	//----- nvinfo : EIATTR_CUDA_API_VERSION
	.align		4
        /*0000*/ 	.byte	0x04, 0x37
        /*0002*/ 	.short	(.L_53 - .L_52)
.L_52:
        /*0004*/ 	.word	0x00000082


	//----- nvinfo : EIATTR_KPARAM_INFO
	.align		4
.L_53:
        /*0008*/ 	.byte	0x04, 0x17
        /*000a*/ 	.short	(.L_55 - .L_54)
.L_54:
        /*000c*/ 	.word	0x00000000
        /*0010*/ 	.short	0x0003
        /*0012*/ 	.short	0x0014
        /*0014*/ 	.byte	0x00, 0xf0, 0x11, 0x00


	//----- nvinfo : EIATTR_KPARAM_INFO
	.align		4
.L_55:
        /*0018*/ 	.byte	0x04, 0x17
        /*001a*/ 	.short	(.L_57 - .L_56)
.L_56:
        /*001c*/ 	.word	0x00000000
        /*0020*/ 	.short	0x0002
        /*0022*/ 	.short	0x0010
        /*0024*/ 	.byte	0x00, 0xf0, 0x11, 0x00


	//----- nvinfo : EIATTR_KPARAM_INFO
	.align		4
.L_57:
        /*0028*/ 	.byte	0x04, 0x17
        /*002a*/ 	.short	(.L_59 - .L_58)
.L_58:
        /*002c*/ 	.word	0x00000000
        /*0030*/ 	.short	0x0001
        /*0032*/ 	.short	0x0008
        /*0034*/ 	.byte	0x00, 0xf5, 0x21, 0x00


	//----- nvinfo : EIATTR_KPARAM_INFO
	.align		4
.L_59:
        /*0038*/ 	.byte	0x04, 0x17
        /*003a*/ 	.short	(.L_61 - .L_60)
.L_60:
        /*003c*/ 	.word	0x00000000
        /*0040*/ 	.short	0x0000
        /*0042*/ 	.short	0x0000
        /*0044*/ 	.byte	0x00, 0xf0, 0x21, 0x00


	//----- nvinfo : EIATTR_SPARSE_MMA_MASK
	.align		4
.L_61:
        /*0048*/ 	.byte	0x03, 0x50
        /*004a*/ 	.short	0x0000


	//----- nvinfo : EIATTR_MAXREG_COUNT
	.align		4
        /*004c*/ 	.byte	0x03, 0x1b
        /*004e*/ 	.short	0x00ff


	//----- nvinfo : EIATTR_MERCURY_ISA_VERSION
	.align		4
        /*0050*/ 	.byte	0x03, 0x5f
        /*0052*/ 	.short	0x0101


	//----- nvinfo : EIATTR_VRC_CTA_INIT_COUNT
	.align		4
        /*0054*/ 	.byte	0x02, 0x4a
	.zero		1
	.zero		1


	//----- nvinfo : EIATTR_EXIT_INSTR_OFFSETS
	.align		4
        /*0058*/ 	.byte	0x04, 0x1c
        /*005a*/ 	.short	(.L_63 - .L_62)


	//   ....[0]....
.L_62:
        /*005c*/ 	.word	0x00000090


	//   ....[1]....
        /*0060*/ 	.word	0x00000130


	//----- nvinfo : EIATTR_CBANK_PARAM_SIZE
	.align		4
.L_63:
        /*0064*/ 	.byte	0x03, 0x19
        /*0066*/ 	.short	0x0018


	//----- nvinfo : EIATTR_PARAM_CBANK
	.align		4
        /*0068*/ 	.byte	0x04, 0x0a
        /*006a*/ 	.short	(.L_65 - .L_64)
	.align		4
.L_64:
        /*006c*/ 	.word	index@(.nv.constant0._Z15range_transformIfEvmPT_S0_S0_)
        /*0070*/ 	.short	0x0380
        /*0072*/ 	.short	0x0018


	//----- nvinfo : EIATTR_SW_WAR
	.align		4
.L_65:
        /*0074*/ 	.byte	0x04, 0x36
        /*0076*/ 	.short	(.L_67 - .L_66)
.L_66:
        /*0078*/ 	.word	0x00000008
.L_67:


//--------------------- .nv.callgraph             --------------------------
	.section	.nv.callgraph,"",@"SHT_CUDA_CALLGRAPH"
	.align	4
	.sectionentsize	8
	.align		4
        /*0000*/ 	.word	0x00000000
	.align		4
        /*0004*/ 	.word	0xffffffff
	.align		4
        /*0008*/ 	.word	0x00000000
	.align		4
        /*000c*/ 	.word	0xfffffffe
	.align		4
        /*0010*/ 	.word	0x00000000
	.align		4
        /*0014*/ 	.word	0xfffffffd
	.align		4
        /*0018*/ 	.word	0x00000000
	.align		4
        /*001c*/ 	.word	0xfffffffc


//--------------------- .text._Z19range_transform_intIiEvmPjPT_S1_S1_ --------------------------
	.section	.text._Z19range_transform_intIiEvmPjPT_S1_S1_,"ax",@progbits
	.align	128
        .global         _Z19range_transform_intIiEvmPjPT_S1_S1_
        .type           _Z19range_transform_intIiEvmPjPT_S1_S1_,@function
        .size           _Z19range_transform_intIiEvmPjPT_S1_S1_,(.L_x_3 - _Z19range_transform_intIiEvmPjPT_S1_S1_)
        .other          _Z19range_transform_intIiEvmPjPT_S1_S1_,@"STO_CUDA_ENTRY STV_DEFAULT"
_Z19range_transform_intIiEvmPjPT_S1_S1_:
.text._Z19range_transform_intIiEvmPjPT_S1_S1_:
[----:B------:R-:W-:Y:S01]  /*0000*/  LDC R1, c[0x0][0x37c] ;  /* 0x0000df00ff017b82 */ /* 0x000fe20000000800 */
[----:B------:R-:W0:Y:S07]  /*0010*/  S2R R0, SR_TID.X ;  /* 0x0000000000007919 */ /* 0x000e2e0000002100 */
[----:B------:R-:W0:Y:S01]  /*0020*/  S2UR UR4, SR_CTAID.X ;  /* 0x00000000000479c3 */ /* 0x000e220000002500 */
[----:B------:R-:W1:Y:S07]  /*0030*/  LDCU.64 UR6, c[0x0][0x380] ;  /* 0x00007000ff0677ac */ /* 0x000e6e0008000a00 */
[----:B------:R-:W0:Y:S02]  /*0040*/  LDC R3, c[0x0][0x360] ;  /* 0x0000d800ff037b82 */ /* 0x000e240000000800 */
[----:B0-----:R-:W-:-:S05]  /*0050*/  IMAD R0, R3, UR4, R0 ;  /* 0x0000000403007c24 */ /* 0x001fca000f8e0200 */
[----:B-1----:R-:W-:Y:S02]  /*0060*/  ISETP.GE.U32.AND P0, PT, R0, UR6, PT ;  /* 0x0000000600007c0c */ /* 0x002fe4000bf06070 */
[----:B------:R-:W-:-:S04]  /*0070*/  SHF.R.S32.HI R3, RZ, 0x1f, R0 ;  /* 0x0000001fff037819 */ /* 0x000fc80000011400 */
[----:B------:R-:W-:-:S13]  /*0080*/  ISETP.GE.U32.AND.EX P0, PT, R3, UR7, PT, P0 ;  /* 0x0000000703007c0c */ /* 0x000fda000bf06100 */
[----:B------:R-:W-:Y:S05]  /*0090*/  @P0 EXIT ;  /* 0x000000000000094d */ /* 0x000fea0003800000 */
[----:B------:R-:W0:Y:S01]  /*00a0*/  LDCU.64 UR4, c[0x0][0x388] ;  /* 0x00007100ff0477ac */ /* 0x000e220008000a00 */
[C---:B------:R-:W-:Y:S01]  /*00b0*/  IMAD.SHL.U32 R6, R0.reuse, 0x4, RZ ;  /* 0x0000000400067824 */ /* 0x040fe200078e00ff */
[----:B------:R-:W-:Y:S01]  /*00c0*/  SHF.L.U64.HI R7, R0, 0x2, R3 ;  /* 0x0000000200077819 */ /* 0x000fe20000010203 */
[----:B------:R-:W1:Y:S01]  /*00d0*/  LDCU.64 UR6, c[0x0][0x358] ;  /* 0x00006b00ff0677ac */ /* 0x000e620008000a00 */
[----:B------:R-:W2:Y:S02]  /*00e0*/  LDCU.128 UR8, c[0x0][0x390] ;  /* 0x00007200ff0877ac */ /* 0x000ea40008000c00 */
[----:B0-----:R-:W-:-:S04]  /*00f0*/  IADD3 R2, P0, PT, R6, UR4, RZ ;  /* 0x0000000406027c10 */ /* 0x001fc8000ff1e0ff */
[----:B------:R-:W-:-:S05]  /*0100*/  IADD3.X R3, PT, PT, R7, UR5, RZ, P0, !PT ;  /* 0x0000000507037c10 */ /* 0x000fca00087fe4ff */
[----:B-1----:R-:W3:Y:S01]  /*0110*/  LDG.E R2, desc[UR6][R2.64] ;  /* 0x0000000602027981 */ /* 0x002ee2000c1e1900 */
[----:B--2---:R-:W-:-:S06]  /*0120*/  UIADD3 UR4, UPT, UPT, UR11, -UR10, URZ ;  /* 0x8000000a0b047290 */ /* 0x004fcc000fffe0ff */
[----:B------:R-:W-:-:S03]  /*0130*/  IMAD R9, RZ, RZ, -UR4 ;  /* 0x80000004ff097e24 */ /* 0x000fc6000f8e02ff */
[----:B------:R-:W0:Y:S08]  /*0140*/  I2F.U32.RP R0, UR4 ;  /* 0x0000000400007d06 */ /* 0x000e300008209000 */
[----:B0-----:R-:W0:Y:S02]  /*0150*/  MUFU.RCP R0, R0 ;  /* 0x0000000000007308 */ /* 0x001e240000001000 */
[----:B0-----:R-:W-:-:S06]  /*0160*/  VIADD R4, R0, 0xffffffe ;  /* 0x0ffffffe00047836 */ /* 0x001fcc0000000000 */
[----:B------:R0:W1:Y:S02]  /*0170*/  F2I.FTZ.U32.TRUNC.NTZ R5, R4 ;  /* 0x0000000400057305 */ /* 0x000064000021f000 */
[----:B0-----:R-:W-:Y:S02]  /*0180*/  IMAD.MOV.U32 R4, RZ, RZ, RZ ;  /* 0x000000ffff047224 */ /* 0x001fe400078e00ff */
[----:B-1----:R-:W-:-:S04]  /*0190*/  IMAD R9, R9, R5, RZ ;  /* 0x0000000509097224 */ /* 0x002fc800078e02ff */
[----:B------:R-:W-:-:S06]  /*01a0*/  IMAD.HI.U32 R5, R5, R9, R4 ;  /* 0x0000000905057227 */ /* 0x000fcc00078e0004 */
[----:B---3--:R-:W-:-:S05]  /*01b0*/  IMAD.HI.U32 R5, R5, R2, RZ ;  /* 0x0000000205057227 */ /* 0x008fca00078e00ff */
[----:B------:R-:W-:-:S05]  /*01c0*/  IADD3 R5, PT, PT, -R5, RZ, RZ ;  /* 0x000000ff05057210 */ /* 0x000fca0007ffe1ff */
[----:B------:R-:W-:-:S05]  /*01d0*/  IMAD R5, R5, UR4, R2 ;  /* 0x0000000405057c24 */ /* 0x000fca000f8e0202 */
[----:B------:R-:W-:-:S13]  /*01e0*/  ISETP.GE.U32.AND P0, PT, R5, UR4, PT ;  /* 0x0000000405007c0c */ /* 0x000fda000bf06070 */
[----:B------:R-:W-:Y:S01]  /*01f0*/  @P0 VIADD R5, R5, -UR4 ;  /* 0x8000000405050c36 */ /* 0x000fe20008000000 */
[----:B------:R-:W-:-:S04]  /*0200*/  ISETP.NE.U32.AND P0, PT, RZ, UR4, PT ;  /* 0x00000004ff007c0c */ /* 0x000fc8000bf05070 */
[----:B------:R-:W-:-:S13]  /*0210*/  ISETP.GE.U32.AND P1, PT, R5, UR4, PT ;  /* 0x0000000405007c0c */ /* 0x000fda000bf26070 */
[----:B------:R-:W-:Y:S01]  /*0220*/  @P1 VIADD R5, R5, -UR4 ;  /* 0x8000000405051c36 */ /* 0x000fe20008000000 */
[----:B------:R-:W-:Y:S02]  /*0230*/  IADD3 R2, P1, PT, R6, UR8, RZ ;  /* 0x0000000806027c10 */ /* 0x000fe4000ff3e0ff */
[----:B------:R-:W-:Y:S02]  /*0240*/  @!P0 LOP3.LUT R5, RZ, UR4, RZ, 0x33, !PT ;  /* 0x00000004ff058c12 */ /* 0x000fe4000f8e33ff */
[----:B------:R-:W-:Y:S02]  /*0250*/  IADD3.X R3, PT, PT, R7, UR9, RZ, P1, !PT ;  /* 0x0000000907037c10 */ /* 0x000fe40008ffe4ff */
[----:B------:R-:W-:-:S05]  /*0260*/  IADD3 R5, PT, PT, R5, UR10, RZ ;  /* 0x0000000a05057c10 */ /* 0x000fca000fffe0ff */
[----:B------:R-:W-:Y:S01]  /*0270*/  STG.E desc[UR6][R2.64], R5 ;  /* 0x0000000502007986 */ /* 0x000fe2000c101906 */
[----:B------:R-:W-:Y:S05]  /*0280*/  EXIT ;  /* 0x000000000000794d */ /* 0x000fea0003800000 */
.L_x_0:
[----:B------:R-:W-:-:S00]  /*0290*/  BRA `(.L_x_0) ;  /* 0xfffffffc00fc7947 */ /* 0x000fc0000383ffff */
[----:B------:R-:W-:-:S00]  /*02a0*/  NOP ;  /* 0x0000000000007918 */ /* 0x000fc00000000000 */
        /* <DEDUP_REMOVED lines=13> */
.L_x_3:


//--------------------- .text._Z15range_transformIdEvmPT_S0_S0_ --------------------------
	.section	.text._Z15range_transformIdEvmPT_S0_S0_,"ax",@progbits
	.align	128
        .global         _Z15range_transformIdEvmPT_S0_S0_
        .type           _Z15range_transformIdEvmPT_S0_S0_,@function
        .size           _Z15range_transformIdEvmPT_S0_S0_,(.L_x_4 - _Z15range_transformIdEvmPT_S0_S0_)
        .other          _Z15range_transformIdEvmPT_S0_S0_,@"STO_CUDA_ENTRY STV_DEFAULT"
_Z15range_transformIdEvmPT_S0_S0_:
.text._Z15range_transformIdEvmPT_S0_S0_:
        /* <DEDUP_REMOVED lines=11> */
[----:B------:R-:W1:Y:S01]  /*00b0*/  LDC.64 R8, c[0x0][0x390] ;  /* 0x0000e400ff087b82 */ /* 0x000e620000000a00 */
[----:B------:R-:W2:Y:S07]  /*00c0*/  LDCU.64 UR4, c[0x0][0x358] ;  /* 0x00006b00ff0477ac */ /* 0x000eae0008000a00 */
[----:B------:R-:W1:Y:S01]  /*00d0*/  LDC.64 R6, c[0x0][0x398] ;  /* 0x0000e600ff067b82 */ /* 0x000e620000000a00 */
[----:B0-----:R-:W-:-:S04]  /*00e0*/  LEA R2, P0, R0, UR6, 0x3 ;  /* 0x0000000600027c11 */ /* 0x001fc8000f8018ff */
[----:B------:R-:W-:-:S05]  /*00f0*/  LEA.HI.X R3, R0, UR7, R3, 0x3, P0 ;  /* 0x0000000700037c11 */ /* 0x000fca00080f1c03 */
[----:B--2---:R-:W2:Y:S01]  /*0100*/  LDG.E.64 R4, desc[UR4][R2.64] ;  /* 0x0000000402047981 */ /* 0x004ea2000c1e1b00 */
[----:B-1----:R-:W-:-:S08]  /*0110*/  DADD R6, R6, -R8 ;  /* 0x0000000006067229 */ /* 0x002fd00000000808 */
[----:B--2---:R-:W-:-:S07]  /*0120*/  DFMA R4, R4, R6, R8 ;  /* 0x000000060404722b */ /* 0x004fce0000000008 */
[----:B------:R-:W-:Y:S01]  /*0130*/  STG.E.64 desc[UR4][R2.64], R4 ;  /* 0x0000000402007986 */ /* 0x000fe2000c101b04 */
[----:B------:R-:W-:Y:S05]  /*0140*/  EXIT ;  /* 0x000000000000794d */ /* 0x000fea0003800000 */
.L_x_1:
        /* <DEDUP_REMOVED lines=11> */
.L_x_4:


//--------------------- .text._Z15range_transformIfEvmPT_S0_S0_ --------------------------
	.section	.text._Z15range_transformIfEvmPT_S0_S0_,"ax",@progbits
	.align	128
        .global         _Z15range_transformIfEvmPT_S0_S0_
        .type           _Z15range_transformIfEvmPT_S0_S0_,@function
        .size           _Z15range_transformIfEvmPT_S0_S0_,(.L_x_5 - _Z15range_transformIfEvmPT_S0_S0_)
        .other          _Z15range_transformIfEvmPT_S0_S0_,@"STO_CUDA_ENTRY STV_DEFAULT"
_Z15range_transformIfEvmPT_S0_S0_:
.text._Z15range_transformIfEvmPT_S0_S0_:
        /* <DEDUP_REMOVED lines=12> */
[----:B------:R-:W2:Y:S01]  /*00c0*/  LDCU.64 UR4, c[0x0][0x358] ;  /* 0x00006b00ff0477ac */ /* 0x000ea20008000a00 */
[----:B0-----:R-:W-:-:S04]  /*00d0*/  LEA R2, P0, R0, UR6, 0x2 ;  /* 0x0000000600027c11 */ /* 0x001fc8000f8010ff */
[----:B------:R-:W-:-:S05]  /*00e0*/  LEA.HI.X R3, R0, UR7, R3, 0x2, P0 ;  /* 0x0000000700037c11 */ /* 0x000fca00080f1403 */
[----:B--2---:R-:W2:Y:S01]  /*00f0*/  LDG.E R5, desc[UR4][R2.64] ;  /* 0x0000000402057981 */ /* 0x004ea2000c1e1900 */
[----:B-1----:R-:W-:-:S04]  /*0100*/  FADD R0, R7, -R6 ;  /* 0x8000000607007221 */ /* 0x002fc80000000000 */
[----:B--2---:R-:W-:-:S05]  /*0110*/  FFMA R5, R5, R0, R6 ;  /* 0x0000000005057223 */ /* 0x004fca0000000006 */
[----:B------:R-:W-:Y:S01]  /*0120*/  STG.E desc[UR4][R2.64], R5 ;  /* 0x0000000502007986 */ /* 0x000fe2000c101904 */
[----:B------:R-:W-:Y:S05]  /*0130*/  EXIT ;  /* 0x000000000000794d */ /* 0x000fea0003800000 */
.L_x_2:
        /* <DEDUP_REMOVED lines=12> */
.L_x_5:


//--------------------- .nv.shared.reserved.0     --------------------------
	.section	.nv.shared.reserved.0,"aw",@nobits
	.weak		__nv_reservedSMEM_offset_0_alias
	.size		__nv_reservedSMEM_offset_0_alias, 0, 64
	.other		__nv_reservedSMEM_offset_0_alias,@"STO_CUDA_RESERVED_SHARED STV_DEFAULT"
__nv_reservedSMEM_offset_0_alias:
	.zero		0
	.zero		64


//--------------------- .nv.constant0._Z19range_transform_intIiEvmPjPT_S1_S1_ --------------------------
	.section	.nv.constant0._Z19range_transform_intIiEvmPjPT_S1_S1_,"a",@progbits
	.sectionflags	@""
	.align	4
.nv.constant0._Z19range_transform_intIiEvmPjPT_S1_S1_:
	.zero		928


//--------------------- .nv.constant0._Z15range_transformIdEvmPT_S0_S0_ --------------------------
	.section	.nv.constant0._Z15range_transformIdEvmPT_S0_S0_,"a",@progbits
	.sectionflags	@""
	.align	4
.nv.constant0._Z15range_transformIdEvmPT_S0_S0_:
	.zero		928


//--------------------- .nv.constant0._Z15range_transformIfEvmPT_S0_S0_ --------------------------
	.section	.nv.constant0._Z15range_transformIfEvmPT_S0_S0_,"a",@progbits
	.sectionflags	@""
	.align	4
.nv.constant0._Z15range_transformIfEvmPT_S0_S0_:
	.zero		920


//--------------------- SYMBOLS --------------------------

	.type		.nv.reservedSmem.offset0,@object
	.size		.nv.reservedSmem.offset0,0x4
